//
// Generated by NVIDIA NVVM Compiler
//
// Compiler Build ID: CL-36424714
// Cuda compilation tools, release 13.0, V13.0.88
// Based on NVVM 20.0.0
//

.version 9.0
.target sm_100
.address_size 64

	// .globl	_Z15Perlin1D_kernelIfEvPT_PKS0_S0_i

.visible .entry _Z15Perlin1D_kernelIfEvPT_PKS0_S0_i(
	.param .u64 .ptr .align 1 _Z15Perlin1D_kernelIfEvPT_PKS0_S0_i_param_0,
	.param .u64 .ptr .align 1 _Z15Perlin1D_kernelIfEvPT_PKS0_S0_i_param_1,
	.param .f32 _Z15Perlin1D_kernelIfEvPT_PKS0_S0_i_param_2,
	.param .u32 _Z15Perlin1D_kernelIfEvPT_PKS0_S0_i_param_3
)
{
	.reg .b32 	%r<5>;
	.reg .b32 	%f<16>;
	.reg .b64 	%rd<9>;

	ld.param.u64 	%rd1, [_Z15Perlin1D_kernelIfEvPT_PKS0_S0_i_param_0];
	ld.param.u64 	%rd2, [_Z15Perlin1D_kernelIfEvPT_PKS0_S0_i_param_1];
	ld.param.f32 	%f1, [_Z15Perlin1D_kernelIfEvPT_PKS0_S0_i_param_2];
	ld.param.u32 	%r1, [_Z15Perlin1D_kernelIfEvPT_PKS0_S0_i_param_3];
	cvta.to.global.u64 	%rd3, %rd1;
	cvta.to.global.u64 	%rd4, %rd2;
	mov.u32 	%r2, %tid.x;
	cvt.rn.f32.u32 	%f2, %r2;
	mul.f32 	%f3, %f1, %f2;
	cvt.rzi.s32.f32 	%r3, %f3;
	rem.s32 	%r4, %r2, %r1;
	cvt.rn.f32.u32 	%f4, %r4;
	mul.f32 	%f5, %f1, %f4;
	mul.wide.s32 	%rd5, %r3, 4;
	add.s64 	%rd6, %rd4, %rd5;
	ld.global.f32 	%f6, [%rd6];
	ld.global.f32 	%f7, [%rd6+4];
	mul.f32 	%f8, %f5, %f5;
	fma.rn.f32 	%f9, %f5, 0fC1700000, 0f41200000;
	fma.rn.f32 	%f10, %f8, 0f40C00000, %f9;
	mul.f32 	%f11, %f5, %f10;
	mul.f32 	%f12, %f5, %f11;
	mul.f32 	%f13, %f5, %f12;
	sub.f32 	%f14, %f7, %f6;
	fma.rn.f32 	%f15, %f13, %f14, %f6;
	mul.wide.u32 	%rd7, %r2, 4;
	add.s64 	%rd8, %rd3, %rd7;
	st.global.f32 	[%rd8], %f15;
	ret;

}


// ===== COMPILED SASS (sm_100) =====

	.target	sm_100

	.elftype	@"ET_EXEC"


//--------------------- .note.nv.tkinfo           --------------------------
	.section	.note.nv.tkinfo,"",@"SHT_NOTE"
	.sectionflags	@"SHF_NOTE_NV_TKINFO"
	.tkinfo
        /*0018*/ 	.word	0x00000002
        /*0030*/ 	.string	""
        /*0030*/ 	.string	"ptxas"
        /*0030*/ 	.string	"Cuda compilation tools, release 13.0, V13.0.88"
        /*0030*/ 	.string	"Build cuda_13.0.r13.0/compiler.36424714_0"
        /*0030*/ 	.string	"-arch sm_100 -m 64 "



//--------------------- .note.nv.cuinfo           --------------------------
	.section	.note.nv.cuinfo,"",@"SHT_NOTE"
	.sectionflags	@"SHF_NOTE_NV_CUINFO"
        /*0018*/ 	.short	0x0002
        /*001a*/ 	.short	0x0064
        /*001c*/ 	.short	0x0082
	.zero		2


//--------------------- .nv.info                  --------------------------
	.section	.nv.info,"",@"SHT_CUDA_INFO"
	.align	4


	//----- nvinfo : EIATTR_REGCOUNT
	.align		4
        /*0000*/ 	.byte	0x04, 0x2f
        /*0002*/ 	.short	(.L_1 - .L_0)
	.align		4
.L_0:
        /*0004*/ 	.word	index@(_Z15Perlin1D_kernelIfEvPT_PKS0_S0_i)
        /*0008*/ 	.word	0x00000012


	//----- nvinfo : EIATTR_FRAME_SIZE
	.align		4
.L_1:
        /*000c*/ 	.byte	0x04, 0x11
        /*000e*/ 	.short	(.L_3 - .L_2)
	.align		4
.L_2:
        /*0010*/ 	.word	index@(_Z15Perlin1D_kernelIfEvPT_PKS0_S0_i)
        /*0014*/ 	.word	0x00000000


	//----- nvinfo : EIATTR_MIN_STACK_SIZE
	.align		4
.L_3:
        /*0018*/ 	.byte	0x04, 0x12
        /*001a*/ 	.short	(.L_5 - .L_4)
	.align		4
.L_4:
        /*001c*/ 	.word	index@(_Z15Perlin1D_kernelIfEvPT_PKS0_S0_i)
        /*0020*/ 	.word	0x00000000
.L_5:


//--------------------- .nv.compat                --------------------------
	.section	.nv.compat,"",@"SHT_CUDA_COMPAT_INFO"
	.align	4
        /*0000*/ 	.byte	0x02, 0x09, 0x00, 0x00, 0x02, 0x02, 0x01, 0x00, 0x02, 0x05, 0x05, 0x00, 0x03, 0x07, 0x01, 0x01
        /*0010*/ 	.byte	0x02, 0x03, 0x00, 0x00, 0x02, 0x06, 0x01, 0x00, 0x04, 0x0b, 0x08, 0x00, 0x09, 0x00, 0x00, 0x00
        /*0020*/ 	.byte	0x00, 0x00, 0x00, 0x00


//--------------------- .nv.info._Z15Perlin1D_kernelIfEvPT_PKS0_S0_i --------------------------
	.section	.nv.info._Z15Perlin1D_kernelIfEvPT_PKS0_S0_i,"",@"SHT_CUDA_INFO"
	.sectionflags	@""
	.align	4


	//----- nvinfo : EIATTR_CUDA_API_VERSION
	.align		4
        /*0000*/ 	.byte	0x04, 0x37
        /*0002*/ 	.short	(.L_7 - .L_6)
.L_6:
        /*0004*/ 	.word	0x00000082


	//----- nvinfo : EIATTR_KPARAM_INFO
	.align		4
.L_7:
        /*0008*/ 	.byte	0x04, 0x17
        /*000a*/ 	.short	(.L_9 - .L_8)
.L_8:
        /*000c*/ 	.word	0x00000000
        /*0010*/ 	.short	0x0003
        /*0012*/ 	.short	0x0014
        /*0014*/ 	.byte	0x00, 0xf0, 0x11, 0x00


	//----- nvinfo : EIATTR_KPARAM_INFO
	.align		4
.L_9:
        /*0018*/ 	.byte	0x04, 0x17
        /*001a*/ 	.short	(.L_11 - .L_10)
.L_10:
        /*001c*/ 	.word	0x00000000
        /*0020*/ 	.short	0x0002
        /*0022*/ 	.short	0x0010
        /*0024*/ 	.byte	0x00, 0xf0, 0x11, 0x00


	//----- nvinfo : EIATTR_KPARAM_INFO
	.align		4
.L_11:
        /*0028*/ 	.byte	0x04, 0x17
        /*002a*/ 	.short	(.L_13 - .L_12)
.L_12:
        /*002c*/ 	.word	0x00000000
        /*0030*/ 	.short	0x0001
        /*0032*/ 	.short	0x0008
        /*0034*/ 	.byte	0x00, 0xf5, 0x21, 0x00


	//----- nvinfo : EIATTR_KPARAM_INFO
	.align		4
.L_13:
        /*0038*/ 	.byte	0x04, 0x17
        /*003a*/ 	.short	(.L_15 - .L_14)
.L_14:
        /*003c*/ 	.word	0x00000000
        /*0040*/ 	.short	0x0000
        /*0042*/ 	.short	0x0000
        /*0044*/ 	.byte	0x00, 0xf5, 0x21, 0x00


	//----- nvinfo : EIATTR_SPARSE_MMA_MASK
	.align		4
.L_15:
        /*0048*/ 	.byte	0x03, 0x50
        /*004a*/ 	.short	0x0000


	//----- nvinfo : EIATTR_MAXREG_COUNT
	.align		4
        /*004c*/ 	.byte	0x03, 0x1b
        /*004e*/ 	.short	0x00ff


	//----- nvinfo : EIATTR_MERCURY_ISA_VERSION
	.align		4
        /*0050*/ 	.byte	0x03, 0x5f
        /*0052*/ 	.short	0x0101


	//----- nvinfo : EIATTR_VRC_CTA_INIT_COUNT
	.align		4
        /*0054*/ 	.byte	0x02, 0x4a
	.zero		1
	.zero		1


	//----- nvinfo : EIATTR_EXIT_INSTR_OFFSETS
	.align		4
        /*0058*/ 	.byte	0x04, 0x1c
        /*005a*/ 	.short	(.L_17 - .L_16)


	//   ....[0]....
.L_16:
        /*005c*/ 	.word	0x000002e0


	//----- nvinfo : EIATTR_CBANK_PARAM_SIZE
	.align		4
.L_17:
        /*0060*/ 	.byte	0x03, 0x19
        /*0062*/ 	.short	0x0018


	//----- nvinfo : EIATTR_PARAM_CBANK
	.align		4
        /*0064*/ 	.byte	0x04, 0x0a
        /*0066*/ 	.short	(.L_19 - .L_18)
	.align		4
.L_18:
        /*0068*/ 	.word	index@(.nv.constant0._Z15Perlin1D_kernelIfEvPT_PKS0_S0_i)
        /*006c*/ 	.short	0x0380
        /*006e*/ 	.short	0x0018


	//----- nvinfo : EIATTR_SW_WAR
	.align		4
.L_19:
        /*0070*/ 	.byte	0x04, 0x36
        /*0072*/ 	.short	(.L_21 - .L_20)
.L_20:
        /*0074*/ 	.word	0x00000008
.L_21:


//--------------------- .nv.callgraph             --------------------------
	.section	.nv.callgraph,"",@"SHT_CUDA_CALLGRAPH"
	.align	4
	.sectionentsize	8
	.align		4
        /*0000*/ 	.word	0x00000000
	.align		4
        /*0004*/ 	.word	0xffffffff
	.align		4
        /*0008*/ 	.word	0x00000000
	.align		4
        /*000c*/ 	.word	0xfffffffe
	.align		4
        /*0010*/ 	.word	0x00000000
	.align		4
        /*0014*/ 	.word	0xfffffffd
	.align		4
        /*0018*/ 	.word	0x00000000
	.align		4
        /*001c*/ 	.word	0xfffffffc


//--------------------- .text._Z15Perlin1D_kernelIfEvPT_PKS0_S0_i --------------------------
	.section	.text._Z15Perlin1D_kernelIfEvPT_PKS0_S0_i,"ax",@progbits
	.align	128
        .global         _Z15Perlin1D_kernelIfEvPT_PKS0_S0_i
        .type           _Z15Perlin1D_kernelIfEvPT_PKS0_S0_i,@function
        .size           _Z15Perlin1D_kernelIfEvPT_PKS0_S0_i,(.L_x_1 - _Z15Perlin1D_kernelIfEvPT_PKS0_S0_i)
        .other          _Z15Perlin1D_kernelIfEvPT_PKS0_S0_i,@"STO_CUDA_ENTRY STV_DEFAULT"
_Z15Perlin1D_kernelIfEvPT_PKS0_S0_i:
.text._Z15Perlin1D_kernelIfEvPT_PKS0_S0_i:
[----:B------:R-:W-:Y:S01]  /*0000*/  LDC R1, c[0x0][0x37c] ;  /* 0x0000df00ff017b82 */ /* 0x000fe20000000800 */
[----:B------:R-:W0:Y:S07]  /*0010*/  S2R R0, SR_TID.X ;  /* 0x0000000000007919 */ /* 0x000e2e0000002100 */
[----:B------:R-:W1:Y:S01]  /*0020*/  LDC.64 R2, c[0x0][0x390] ;  /* 0x0000e400ff027b82 */ /* 0x000e620000000a00 */
[----:B------:R-:W2:Y:S07]  /*0030*/  LDCU.64 UR4, c[0x0][0x358] ;  /* 0x00006b00ff0477ac */ /* 0x000eae0008000a00 */
[----:B------:R-:W3:Y:S01]  /*0040*/  LDC.64 R6, c[0x0][0x388] ;  /* 0x0000e200ff067b82 */ /* 0x000ee20000000a00 */
[----:B0-----:R-:W-:-:S05]  /*0050*/  I2FP.F32.U32 R5, R0 ;  /* 0x0000000000057245 */ /* 0x001fca0000201000 */
[----:B-1----:R-:W-:-:S04]  /*0060*/  FMUL R10, R5, R2 ;  /* 0x00000002050a7220 */ /* 0x002fc80000400000 */
[----:B------:R-:W3:Y:S02]  /*0070*/  F2I.TRUNC.NTZ R5, R10 ;  /* 0x0000000a00057305 */ /* 0x000ee4000020f100 */
[----:B---3--:R-:W-:-:S05]  /*0080*/  IMAD.WIDE R6, R5, 0x4, R6 ;  /* 0x0000000405067825 */ /* 0x008fca00078e0206 */
[----:B--2---:R-:W2:Y:S04]  /*0090*/  LDG.E R4, desc[UR4][R6.64] ;  /* 0x0000000406047981 */ /* 0x004ea8000c1e1900 */
[----:B------:R0:W2:Y:S01]  /*00a0*/  LDG.E R5, desc[UR4][R6.64+0x4] ;  /* 0x0000040406057981 */ /* 0x0000a2000c1e1900 */
[----:B------:R-:W-:Y:S02]  /*00b0*/  IABS R13, R3 ;  /* 0x00000003000d7213 */ /* 0x000fe40000000000 */
[----:B------:R-:W-:Y:S02]  /*00c0*/  ISETP.GE.AND P2, PT, R0, RZ, PT ;  /* 0x000000ff0000720c */ /* 0x000fe40003f46270 */
[----:B------:R-:W1:Y:S01]  /*00d0*/  I2F.RP R11, R13 ;  /* 0x0000000d000b7306 */ /* 0x000e620000209400 */
[----:B0-----:R-:W-:-:S02]  /*00e0*/  IABS R6, R0 ;  /* 0x0000000000067213 */ /* 0x001fc40000000000 */
[----:B------:R-:W-:-:S05]  /*00f0*/  MOV R7, 0x41700000 ;  /* 0x4170000000077802 */ /* 0x000fca0000000f00 */
[----:B-1----:R-:W0:Y:S02]  /*0100*/  MUFU.RCP R11, R11 ;  /* 0x0000000b000b7308 */ /* 0x002e240000001000 */
[----:B0-----:R-:W-:-:S06]  /*0110*/  IADD3 R8, PT, PT, R11, 0xffffffe, RZ ;  /* 0x0ffffffe0b087810 */ /* 0x001fcc0007ffe0ff */
[----:B------:R0:W1:Y:S02]  /*0120*/  F2I.FTZ.U32.TRUNC.NTZ R9, R8 ;  /* 0x0000000800097305 */ /* 0x000064000021f000 */
[----:B0-----:R-:W-:Y:S01]  /*0130*/  HFMA2 R8, -RZ, RZ, 0, 0 ;  /* 0x00000000ff087431 */ /* 0x001fe200000001ff */
[----:B-1----:R-:W-:-:S05]  /*0140*/  IADD3 R10, PT, PT, RZ, -R9, RZ ;  /* 0x80000009ff0a7210 */ /* 0x002fca0007ffe0ff */
[----:B------:R-:W-:-:S04]  /*0150*/  IMAD R15, R10, R13, RZ ;  /* 0x0000000d0a0f7224 */ /* 0x000fc800078e02ff */
[----:B------:R-:W-:-:S06]  /*0160*/  IMAD.HI.U32 R9, R9, R15, R8 ;  /* 0x0000000f09097227 */ /* 0x000fcc00078e0008 */
[----:B------:R-:W-:-:S05]  /*0170*/  IMAD.HI.U32 R9, R9, R6, RZ ;  /* 0x0000000609097227 */ /* 0x000fca00078e00ff */
[----:B------:R-:W-:-:S05]  /*0180*/  IADD3 R9, PT, PT, -R9, RZ, RZ ;  /* 0x000000ff09097210 */ /* 0x000fca0007ffe1ff */
[----:B------:R-:W-:-:S05]  /*0190*/  IMAD R6, R13, R9, R6 ;  /* 0x000000090d067224 */ /* 0x000fca00078e0206 */
[----:B------:R-:W-:-:S13]  /*01a0*/  ISETP.GT.U32.AND P0, PT, R13, R6, PT ;  /* 0x000000060d00720c */ /* 0x000fda0003f04070 */
[----:B------:R-:W-:Y:S02]  /*01b0*/  @!P0 IADD3 R6, PT, PT, R6, -R13, RZ ;  /* 0x8000000d06068210 */ /* 0x000fe40007ffe0ff */
[----:B------:R-:W-:Y:S02]  /*01c0*/  ISETP.NE.AND P0, PT, R3, RZ, PT ;  /* 0x000000ff0300720c */ /* 0x000fe40003f05270 */
[----:B------:R-:W-:-:S13]  /*01d0*/  ISETP.GT.U32.AND P1, PT, R13, R6, PT ;  /* 0x000000060d00720c */ /* 0x000fda0003f24070 */
[----:B------:R-:W-:-:S04]  /*01e0*/  @!P1 IADD3 R6, PT, PT, R6, -R13, RZ ;  /* 0x8000000d06069210 */ /* 0x000fc80007ffe0ff */
[----:B------:R-:W-:Y:S02]  /*01f0*/  @!P2 IADD3 R6, PT, PT, -R6, RZ, RZ ;  /* 0x000000ff0606a210 */ /* 0x000fe40007ffe1ff */
[----:B------:R-:W-:-:S04]  /*0200*/  @!P0 LOP3.LUT R6, RZ, R3, RZ, 0x33, !PT ;  /* 0x00000003ff068212 */ /* 0x000fc800078e33ff */
[----:B------:R-:W-:-:S05]  /*0210*/  I2FP.F32.U32 R3, R6 ;  /* 0x0000000600037245 */ /* 0x000fca0000201000 */
[----:B------:R-:W-:Y:S02]  /*0220*/  FMUL R6, R3, R2 ;  /* 0x0000000203067220 */ /* 0x000fe40000400000 */
[----:B------:R-:W0:Y:S02]  /*0230*/  LDC.64 R2, c[0x0][0x380] ;  /* 0x0000e000ff027b82 */ /* 0x000e240000000a00 */
[C---:B------:R-:W-:Y:S01]  /*0240*/  FFMA R8, R6.reuse, -R7, 10 ;  /* 0x4120000006087423 */ /* 0x040fe20000000807 */
[----:B------:R-:W-:-:S04]  /*0250*/  FMUL R7, R6, R6 ;  /* 0x0000000606077220 */ /* 0x000fc80000400000 */
[----:B------:R-:W-:-:S04]  /*0260*/  FFMA R7, R7, 6, R8 ;  /* 0x40c0000007077823 */ /* 0x000fc80000000008 */
[----:B------:R-:W-:-:S04]  /*0270*/  FMUL R7, R6, R7 ;  /* 0x0000000706077220 */ /* 0x000fc80000400000 */
[----:B------:R-:W-:-:S04]  /*0280*/  FMUL R7, R6, R7 ;  /* 0x0000000706077220 */ /* 0x000fc80000400000 */
[----:B------:R-:W-:Y:S01]  /*0290*/  FMUL R7, R6, R7 ;  /* 0x0000000706077220 */ /* 0x000fe20000400000 */
[----:B0-----:R-:W-:-:S04]  /*02a0*/  IMAD.WIDE.U32 R2, R0, 0x4, R2 ;  /* 0x0000000400027825 */ /* 0x001fc800078e0002 */
[----:B--2---:R-:W-:-:S04]  /*02b0*/  FADD R5, -R4, R5 ;  /* 0x0000000504057221 */ /* 0x004fc80000000100 */
[----:B------:R-:W-:-:S05]  /*02c0*/  FFMA R5, R7, R5, R4 ;  /* 0x0000000507057223 */ /* 0x000fca0000000004 */
[----:B------:R-:W-:Y:S01]  /*02d0*/  STG.E desc[UR4][R2.64], R5 ;  /* 0x0000000502007986 */ /* 0x000fe2000c101904 */
[----:B------:R-:W-:Y:S05]  /*02e0*/  EXIT ;  /* 0x000000000000794d */ /* 0x000fea0003800000 */
.L_x_0:
[----:B------:R-:W-:-:S00]  /*02f0*/  BRA `(.L_x_0) ;  /* 0xfffffffc00fc7947 */ /* 0x000fc0000383ffff */
[----:B------:R-:W-:-:S00]  /*0300*/  NOP ;  /* 0x0000000000007918 */ /* 0x000fc00000000000 */
[----:B------:R-:W-:-:S00]  /*0310*/  NOP ;  /* 0x0000000000007918 */ /* 0x000fc00000000000 */
[----:B------:R-:W-:-:S00]  /*0320*/  NOP ;  /* 0x0000000000007918 */ /* 0x000fc00000000000 */
[----:B------:R-:W-:-:S00]  /*0330*/  NOP ;  /* 0x0000000000007918 */ /* 0x000fc00000000000 */
[----:B------:R-:W-:-:S00]  /*0340*/  NOP ;  /* 0x0000000000007918 */ /* 0x000fc00000000000 */
[----:B------:R-:W-:-:S00]  /*0350*/  NOP ;  /* 0x0000000000007918 */ /* 0x000fc00000000000 */
[----:B------:R-:W-:-:S00]  /*0360*/  NOP ;  /* 0x0000000000007918 */ /* 0x000fc00000000000 */
[----:B------:R-:W-:-:S00]  /*0370*/  NOP ;  /* 0x0000000000007918 */ /* 0x000fc00000000000 */
.L_x_1:


//--------------------- .nv.shared.reserved.0     --------------------------
	.section	.nv.shared.reserved.0,"aw",@nobits
	.weak		__nv_reservedSMEM_offset_0_alias
	.size		__nv_reservedSMEM_offset_0_alias, 0, 64
	.other		__nv_reservedSMEM_offset_0_alias,@"STO_CUDA_RESERVED_SHARED STV_DEFAULT"
__nv_reservedSMEM_offset_0_alias:
	.zero		0
	.zero		64


//--------------------- .nv.constant0._Z15Perlin1D_kernelIfEvPT_PKS0_S0_i --------------------------
	.section	.nv.constant0._Z15Perlin1D_kernelIfEvPT_PKS0_S0_i,"a",@progbits
	.sectionflags	@""
	.align	4
.nv.constant0._Z15Perlin1D_kernelIfEvPT_PKS0_S0_i:
	.zero		920


//--------------------- SYMBOLS --------------------------

	.type		.nv.reservedSmem.offset0,@object
	.size		.nv.reservedSmem.offset0,0x4
